	.headerflags	@"EF_CUDA_TEXMODE_UNIFIED EF_CUDA_64BIT_ADDRESS EF_CUDA_ACCELERATORS EF_CUDA_SM90 EF_CUDA_VIRTUAL_SM(EF_CUDA_SM90)"
	.elftype	@"ET_EXEC"


//--------------------- .nv.info                  --------------------------
	.section	.nv.info,"",@"SHT_CUDA_INFO"
	.align	4


	//----- nvinfo : EIATTR_REGCOUNT
	.align		4
        /*0000*/ 	.byte	0x04, 0x2f
        /*0002*/ 	.short	(.L_2 - .L_1)
	.align		4
.L_1:
        /*0004*/ 	.word	index@(triton_poi_fused__to_copy_add_arange_clamp_floor_mul_sub_3)
        /*0008*/ 	.word	0x00000008


	//----- nvinfo : EIATTR_MIN_STACK_SIZE
	.align		4
.L_2:
        /*000c*/ 	.byte	0x04, 0x12
        /*000e*/ 	.short	(.L_4 - .L_3)
	.align		4
.L_3:
        /*0010*/ 	.word	index@(triton_poi_fused__to_copy_add_arange_clamp_floor_mul_sub_3)
        /*0014*/ 	.word	0x00000000


	//----- nvinfo : EIATTR_FRAME_SIZE
	.align		4
.L_4:
        /*0018*/ 	.byte	0x04, 0x11
        /*001a*/ 	.short	(.L_6 - .L_5)
	.align		4
.L_5:
        /*001c*/ 	.word	index@(triton_poi_fused__to_copy_add_arange_clamp_floor_mul_sub_3)
        /*0020*/ 	.word	0x00000000


	//----- nvinfo : EIATTR_MIN_STACK_SIZE
	.align		4
.L_6:
        /*0024*/ 	.byte	0x04, 0x12
        /*0026*/ 	.short	(.L_8 - .L_7)
	.align		4
.L_7:
        /*0028*/ 	.word	index@(triton_poi_fused__to_copy_add_arange_clamp_floor_mul_sub_3)
        /*002c*/ 	.word	0x00000000
.L_8:


//--------------------- .nv.info.triton_poi_fused__to_copy_add_arange_clamp_floor_mul_sub_3 --------------------------
	.section	.nv.info.triton_poi_fused__to_copy_add_arange_clamp_floor_mul_sub_3,"",@"SHT_CUDA_INFO"
	.sectionflags	@""
	.align	4


	//----- nvinfo : EIATTR_CUDA_API_VERSION
	.align		4
        /*0000*/ 	.byte	0x04, 0x37
        /*0002*/ 	.short	(.L_10 - .L_9)
.L_9:
        /*0004*/ 	.word	0x0000007c


	//----- nvinfo : EIATTR_KPARAM_INFO
	.align		4
.L_10:
        /*0008*/ 	.byte	0x04, 0x17
        /*000a*/ 	.short	(.L_12 - .L_11)
.L_11:
        /*000c*/ 	.word	0x00000000
        /*0010*/ 	.short	0x0001
        /*0012*/ 	.short	0x0008
        /*0014*/ 	.byte	0x00, 0xf0, 0x11, 0x00


	//----- nvinfo : EIATTR_KPARAM_INFO
	.align		4
.L_12:
        /*0018*/ 	.byte	0x04, 0x17
        /*001a*/ 	.short	(.L_14 - .L_13)
.L_13:
        /*001c*/ 	.word	0x00000000
        /*0020*/ 	.short	0x0000
        /*0022*/ 	.short	0x0000
        /*0024*/ 	.byte	0x00, 0xf4, 0x21, 0x00


	//----- nvinfo : EIATTR_SPARSE_MMA_MASK
	.align		4
.L_14:
        /*0028*/ 	.byte	0x03, 0x50
        /*002a*/ 	.short	0x0000


	//----- nvinfo : EIATTR_MAXREG_COUNT
	.align		4
        /*002c*/ 	.byte	0x03, 0x1b
        /*002e*/ 	.short	0x00ff


	//----- nvinfo : EIATTR_EXIT_INSTR_OFFSETS
	.align		4
        /*0030*/ 	.byte	0x04, 0x1c
        /*0032*/ 	.short	(.L_16 - .L_15)


	//   ....[0]....
.L_15:
        /*0034*/ 	.word	0x00000090


	//   ....[1]....
        /*0038*/ 	.word	0x000000c0


	//----- nvinfo : EIATTR_REQNTID
	.align		4
.L_16:
        /*003c*/ 	.byte	0x04, 0x10
        /*003e*/ 	.short	(.L_18 - .L_17)
.L_17:
        /*0040*/ 	.word	0x00000020
        /*0044*/ 	.word	0x00000001
        /*0048*/ 	.word	0x00000001


	//----- nvinfo : EIATTR_CBANK_PARAM_SIZE
	.align		4
.L_18:
        /*004c*/ 	.byte	0x03, 0x19
        /*004e*/ 	.short	0x000c


	//----- nvinfo : EIATTR_PARAM_CBANK
	.align		4
        /*0050*/ 	.byte	0x04, 0x0a
        /*0052*/ 	.short	(.L_20 - .L_19)
	.align		4
.L_19:
        /*0054*/ 	.word	index@(.nv.constant0.triton_poi_fused__to_copy_add_arange_clamp_floor_mul_sub_3)
        /*0058*/ 	.short	0x0210
        /*005a*/ 	.short	0x000c


	//----- nvinfo : EIATTR_SW_WAR
	.align		4
.L_20:
        /*005c*/ 	.byte	0x04, 0x36
        /*005e*/ 	.short	(.L_22 - .L_21)
.L_21:
        /*0060*/ 	.word	0x00000008
.L_22:


//--------------------- .nv.callgraph             --------------------------
	.section	.nv.callgraph,"",@"SHT_CUDA_CALLGRAPH"
	.align	4
	.sectionentsize	8
	.align		4
        /*0000*/ 	.word	0x00000000
	.align		4
        /*0004*/ 	.word	0xffffffff
	.align		4
        /*0008*/ 	.word	0x00000000
	.align		4
        /*000c*/ 	.word	0xfffffffe
	.align		4
        /*0010*/ 	.word	0x00000000
	.align		4
        /*0014*/ 	.word	0xfffffffd
	.align		4
        /*0018*/ 	.word	0x00000000
	.align		4
        /*001c*/ 	.word	0xfffffffc


//--------------------- .nv.constant4             --------------------------
	.section	.nv.constant4,"a",@progbits
	.align	8
	.align		8
.nv.constant4:
        /*0000*/ 	.dword	_$_str


//--------------------- .text.triton_poi_fused__to_copy_add_arange_clamp_floor_mul_sub_3 --------------------------
	.section	.text.triton_poi_fused__to_copy_add_arange_clamp_floor_mul_sub_3,"ax",@progbits
	.align	128
        .global         triton_poi_fused__to_copy_add_arange_clamp_floor_mul_sub_3
        .type           triton_poi_fused__to_copy_add_arange_clamp_floor_mul_sub_3,@function
        .size           triton_poi_fused__to_copy_add_arange_clamp_floor_mul_sub_3,(.L_x_1 - triton_poi_fused__to_copy_add_arange_clamp_floor_mul_sub_3)
        .other          triton_poi_fused__to_copy_add_arange_clamp_floor_mul_sub_3,@"STO_CUDA_ENTRY STV_DEFAULT"
triton_poi_fused__to_copy_add_arange_clamp_floor_mul_sub_3:
.text.triton_poi_fused__to_copy_add_arange_clamp_floor_mul_sub_3:
[----:B------:R-:W0:Y:S02]  /*0000*/  LDC R1, c[0x0][0x28] ;  /* 0x00000a00ff017b82 */ /* 0x000e240000000800 */
[----:B------:R-:W1:Y:S01]  /*0010*/  S2R R4, SR_TID.X ;  /* 0x0000000000047919 */ /* 0x000e620000002100 */
[----:B------:R-:W2:Y:S01]  /*0020*/  LDC.64 R2, c[0x0][0x210] ;  /* 0x00008400ff027b82 */ /* 0x000ea20000000a00 */
[----:B------:R-:W3:Y:S01]  /*0030*/  S2R R5, SR_CTAID.X ;  /* 0x0000000000057919 */ /* 0x000ee20000002500 */
[C---:B-1----:R-:W-:Y:S02]  /*0040*/  LOP3.LUT R0, R4.reuse, 0xf, RZ, 0xc0, !PT ;  /* 0x0000000f04007812 */ /* 0x042fe400078ec0ff */
[----:B------:R-:W-:-:S03]  /*0050*/  LOP3.LUT P0, RZ, R4, 0x10, RZ, 0xc0, !PT ;  /* 0x0000001004ff7812 */ /* 0x000fc6000780c0ff */
[----:B---3--:R-:W-:-:S04]  /*0060*/  IMAD R5, R5, 0x10, R0 ;  /* 0x0000001005057824 */ /* 0x008fc800078e0200 */
[C---:B--2---:R-:W-:Y:S01]  /*0070*/  IMAD.WIDE R2, R5.reuse, 0x8, R2 ;  /* 0x0000000805027825 */ /* 0x044fe200078e0202 */
[----:B------:R-:W-:-:S13]  /*0080*/  ISETP.LT.AND P0, PT, R5, 0x10, !P0 ;  /* 0x000000100500780c */ /* 0x000fda0004701270 */
[----:B------:R-:W-:Y:S05]  /*0090*/  @!P0 EXIT ;  /* 0x000000000000894d */ /* 0x000fea0003800000 */
[----:B------:R-:W-:Y:S02]  /*00a0*/  ULDC.64 UR4, c[0x0][0x208] ;  /* 0x0000820000047ab9 */ /* 0x000fe40000000a00 */
[----:B------:R-:W-:Y:S01]  /*00b0*/  STG.E.64 desc[UR4][R2.64], RZ ;  /* 0x000000ff02007986 */ /* 0x000fe2000c101b04 */
[----:B------:R-:W-:Y:S05]  /*00c0*/  EXIT ;  /* 0x000000000000794d */ /* 0x000fea0003800000 */
.L_x_0:
[----:B------:R-:W-:-:S00]  /*00d0*/  BRA `(.L_x_0) ;  /* 0xfffffffc00fc7947 */ /* 0x000fc0000383ffff */
[----:B------:R-:W-:-:S00]  /*00e0*/  NOP ;  /* 0x0000000000007918 */ /* 0x000fc00000000000 */
        /* <DEDUP_REMOVED lines=9> */
.L_x_1:


//--------------------- .nv.global.init           --------------------------
	.section	.nv.global.init,"aw",@progbits
.nv.global.init:
	.type		_$_str,@object
	.size		_$_str,(.L_0 - _$_str)
_$_str:
        /*0000*/ 	.byte	0x5f, 0x5f, 0x43, 0x55, 0x44, 0x41, 0x5f, 0x46, 0x54, 0x5a, 0x00
.L_0:


//--------------------- .nv.constant0.triton_poi_fused__to_copy_add_arange_clamp_floor_mul_sub_3 --------------------------
	.section	.nv.constant0.triton_poi_fused__to_copy_add_arange_clamp_floor_mul_sub_3,"a",@progbits
	.sectionflags	@""
	.align	4
.nv.constant0.triton_poi_fused__to_copy_add_arange_clamp_floor_mul_sub_3:
	.zero		540
